//
// Generated by NVIDIA NVVM Compiler
//
// Compiler Build ID: CL-36424714
// Cuda compilation tools, release 13.0, V13.0.88
// Based on NVVM 20.0.0
//

.version 9.0
.target sm_100
.address_size 64

	// .globl	_Z13rmsNormKernelPKfPfmm
.extern .shared .align 16 .b8 sdata[];

.visible .entry _Z13rmsNormKernelPKfPfmm(
	.param .u64 .ptr .align 1 _Z13rmsNormKernelPKfPfmm_param_0,
	.param .u64 .ptr .align 1 _Z13rmsNormKernelPKfPfmm_param_1,
	.param .u64 _Z13rmsNormKernelPKfPfmm_param_2,
	.param .u64 _Z13rmsNormKernelPKfPfmm_param_3
)
{
	.reg .pred 	%p<16>;
	.reg .b32 	%r<16>;
	.reg .b32 	%f<51>;
	.reg .b64 	%rd<39>;

	ld.param.u64 	%rd17, [_Z13rmsNormKernelPKfPfmm_param_0];
	ld.param.u64 	%rd18, [_Z13rmsNormKernelPKfPfmm_param_1];
	ld.param.u64 	%rd19, [_Z13rmsNormKernelPKfPfmm_param_2];
	ld.param.u64 	%rd16, [_Z13rmsNormKernelPKfPfmm_param_3];
	cvta.to.global.u64 	%rd1, %rd18;
	cvta.to.global.u64 	%rd2, %rd17;
	mov.u32 	%r6, %ctaid.y;
	cvt.u64.u32 	%rd3, %r6;
	setp.le.u64 	%p1, %rd19, %rd3;
	@%p1 bra 	$L__BB0_26;
	mov.u32 	%r1, %tid.x;
	shl.b32 	%r7, %r1, 2;
	cvt.u64.u32 	%rd38, %r7;
	setp.le.u64 	%p2, %rd16, %rd38;
	mov.f32 	%f48, 0f00000000;
	@%p2 bra 	$L__BB0_10;
	mul.lo.s64 	%rd5, %rd16, %rd3;
	mov.u32 	%r8, %ntid.x;
	shl.b32 	%r9, %r8, 2;
	cvt.u64.u32 	%rd6, %r9;
	mov.f32 	%f48, 0f00000000;
	mov.u64 	%rd37, %rd38;
$L__BB0_3:
	add.s64 	%rd20, %rd37, 3;
	setp.ge.u64 	%p3, %rd20, %rd16;
	@%p3 bra 	$L__BB0_5;
	add.s64 	%rd25, %rd37, %rd5;
	shl.b64 	%rd26, %rd25, 2;
	add.s64 	%rd27, %rd2, %rd26;
	ld.global.nc.v4.f32 	{%f16, %f17, %f18, %f19}, [%rd27];
	mul.f32 	%f20, %f17, %f17;
	fma.rn.f32 	%f21, %f16, %f16, %f20;
	fma.rn.f32 	%f22, %f18, %f18, %f21;
	fma.rn.f32 	%f23, %f19, %f19, %f22;
	add.f32 	%f48, %f48, %f23;
	bra.uni 	$L__BB0_9;
$L__BB0_5:
	add.s64 	%rd21, %rd37, %rd5;
	shl.b64 	%rd22, %rd21, 2;
	add.s64 	%rd8, %rd2, %rd22;
	ld.global.nc.f32 	%f13, [%rd8];
	fma.rn.f32 	%f48, %f13, %f13, %f48;
	add.s64 	%rd23, %rd37, 1;
	setp.ge.u64 	%p4, %rd23, %rd16;
	@%p4 bra 	$L__BB0_7;
	ld.global.nc.f32 	%f14, [%rd8+4];
	fma.rn.f32 	%f48, %f14, %f14, %f48;
$L__BB0_7:
	add.s64 	%rd24, %rd37, 2;
	setp.ge.u64 	%p5, %rd24, %rd16;
	@%p5 bra 	$L__BB0_9;
	ld.global.nc.f32 	%f15, [%rd8+8];
	fma.rn.f32 	%f48, %f15, %f15, %f48;
$L__BB0_9:
	add.s64 	%rd37, %rd37, %rd6;
	setp.lt.u64 	%p6, %rd37, %rd16;
	@%p6 bra 	$L__BB0_3;
$L__BB0_10:
	mov.u32 	%r11, sdata;
	add.s32 	%r2, %r11, %r7;
	st.shared.f32 	[%r2], %f48;
	bar.sync 	0;
	mov.u32 	%r3, %ntid.x;
	setp.lt.u32 	%p7, %r3, 2;
	@%p7 bra 	$L__BB0_15;
	mov.u32 	%r15, %r3;
$L__BB0_12:
	shr.u32 	%r5, %r15, 1;
	setp.ge.u32 	%p8, %r1, %r5;
	@%p8 bra 	$L__BB0_14;
	shl.b32 	%r12, %r5, 2;
	add.s32 	%r13, %r2, %r12;
	ld.shared.f32 	%f24, [%r13];
	ld.shared.f32 	%f25, [%r2];
	add.f32 	%f26, %f24, %f25;
	st.shared.f32 	[%r2], %f26;
$L__BB0_14:
	bar.sync 	0;
	setp.gt.u32 	%p9, %r15, 3;
	mov.u32 	%r15, %r5;
	@%p9 bra 	$L__BB0_12;
$L__BB0_15:
	setp.ne.s32 	%p10, %r1, 0;
	mov.f32 	%f50, 0f00000000;
	@%p10 bra 	$L__BB0_17;
	ld.shared.f32 	%f28, [sdata];
	cvt.rn.f32.u64 	%f29, %rd16;
	div.rn.f32 	%f30, %f28, %f29;
	add.f32 	%f31, %f30, 0f3727C5AC;
	sqrt.rn.f32 	%f50, %f31;
$L__BB0_17:
	setp.le.u64 	%p11, %rd16, %rd38;
	bar.sync 	0;
	@%p11 bra 	$L__BB0_26;
	mul.lo.s64 	%rd10, %rd16, %rd3;
	shl.b32 	%r14, %r3, 2;
	cvt.u64.u32 	%rd11, %r14;
$L__BB0_19:
	add.s64 	%rd28, %rd38, 3;
	setp.ge.u64 	%p12, %rd28, %rd16;
	@%p12 bra 	$L__BB0_21;
	add.s64 	%rd33, %rd38, %rd10;
	shl.b64 	%rd34, %rd33, 2;
	add.s64 	%rd35, %rd2, %rd34;
	ld.global.nc.v4.f32 	{%f38, %f39, %f40, %f41}, [%rd35];
	div.rn.f32 	%f42, %f38, %f50;
	div.rn.f32 	%f43, %f39, %f50;
	div.rn.f32 	%f44, %f40, %f50;
	div.rn.f32 	%f45, %f41, %f50;
	add.s64 	%rd36, %rd1, %rd34;
	st.global.v4.f32 	[%rd36], {%f42, %f43, %f44, %f45};
	bra.uni 	$L__BB0_25;
$L__BB0_21:
	add.s64 	%rd29, %rd38, %rd10;
	shl.b64 	%rd30, %rd29, 2;
	add.s64 	%rd13, %rd2, %rd30;
	ld.global.nc.f32 	%f32, [%rd13];
	div.rn.f32 	%f33, %f32, %f50;
	add.s64 	%rd14, %rd1, %rd30;
	st.global.f32 	[%rd14], %f33;
	add.s64 	%rd31, %rd38, 1;
	setp.ge.u64 	%p13, %rd31, %rd16;
	@%p13 bra 	$L__BB0_23;
	ld.global.nc.f32 	%f34, [%rd13+4];
	div.rn.f32 	%f35, %f34, %f50;
	st.global.f32 	[%rd14+4], %f35;
$L__BB0_23:
	add.s64 	%rd32, %rd38, 2;
	setp.ge.u64 	%p14, %rd32, %rd16;
	@%p14 bra 	$L__BB0_25;
	ld.global.nc.f32 	%f36, [%rd13+8];
	div.rn.f32 	%f37, %f36, %f50;
	st.global.f32 	[%rd14+8], %f37;
$L__BB0_25:
	add.s64 	%rd38, %rd38, %rd11;
	setp.lt.u64 	%p15, %rd38, %rd16;
	@%p15 bra 	$L__BB0_19;
$L__BB0_26:
	ret;

}


// ===== COMPILED SASS (sm_100) =====

	.target	sm_100

	.elftype	@"ET_EXEC"


//--------------------- .note.nv.tkinfo           --------------------------
	.section	.note.nv.tkinfo,"",@"SHT_NOTE"
	.sectionflags	@"SHF_NOTE_NV_TKINFO"
	.tkinfo
        /*0018*/ 	.word	0x00000002
        /*0030*/ 	.string	""
        /*0030*/ 	.string	"ptxas"
        /*0030*/ 	.string	"Cuda compilation tools, release 13.0, V13.0.88"
        /*0030*/ 	.string	"Build cuda_13.0.r13.0/compiler.36424714_0"
        /*0030*/ 	.string	"-arch sm_100 -m 64 "



//--------------------- .note.nv.cuinfo           --------------------------
	.section	.note.nv.cuinfo,"",@"SHT_NOTE"
	.sectionflags	@"SHF_NOTE_NV_CUINFO"
        /*0018*/ 	.short	0x0002
        /*001a*/ 	.short	0x0064
        /*001c*/ 	.short	0x0082
	.zero		2


//--------------------- .nv.info                  --------------------------
	.section	.nv.info,"",@"SHT_CUDA_INFO"
	.align	4


	//----- nvinfo : EIATTR_REGCOUNT
	.align		4
        /*0000*/ 	.byte	0x04, 0x2f
        /*0002*/ 	.short	(.L_1 - .L_0)
	.align		4
.L_0:
        /*0004*/ 	.word	index@(_Z13rmsNormKernelPKfPfmm)
        /*0008*/ 	.word	0x0000001c


	//----- nvinfo : EIATTR_FRAME_SIZE
	.align		4
.L_1:
        /*000c*/ 	.byte	0x04, 0x11
        /*000e*/ 	.short	(.L_3 - .L_2)
	.align		4
.L_2:
        /*0010*/ 	.word	index@($__internal_1_$__cuda_sm3x_div_rn_noftz_f32_slowpath)
        /*0014*/ 	.word	0x00000000


	//----- nvinfo : EIATTR_FRAME_SIZE
	.align		4
.L_3:
        /*0018*/ 	.byte	0x04, 0x11
        /*001a*/ 	.short	(.L_5 - .L_4)
	.align		4
.L_4:
        /*001c*/ 	.word	index@($__internal_0_$__cuda_sm20_sqrt_rn_f32_slowpath)
        /*0020*/ 	.word	0x00000000


	//----- nvinfo : EIATTR_FRAME_SIZE
	.align		4
.L_5:
        /*0024*/ 	.byte	0x04, 0x11
        /*0026*/ 	.short	(.L_7 - .L_6)
	.align		4
.L_6:
        /*0028*/ 	.word	index@(_Z13rmsNormKernelPKfPfmm)
        /*002c*/ 	.word	0x00000000


	//----- nvinfo : EIATTR_MIN_STACK_SIZE
	.align		4
.L_7:
        /*0030*/ 	.byte	0x04, 0x12
        /*0032*/ 	.short	(.L_9 - .L_8)
	.align		4
.L_8:
        /*0034*/ 	.word	index@(_Z13rmsNormKernelPKfPfmm)
        /*0038*/ 	.word	0x00000000
.L_9:


//--------------------- .nv.compat                --------------------------
	.section	.nv.compat,"",@"SHT_CUDA_COMPAT_INFO"
	.align	4
        /*0000*/ 	.byte	0x02, 0x09, 0x00, 0x00, 0x02, 0x02, 0x01, 0x00, 0x02, 0x05, 0x05, 0x00, 0x03, 0x07, 0x01, 0x01
        /*0010*/ 	.byte	0x02, 0x03, 0x00, 0x00, 0x02, 0x06, 0x01, 0x00, 0x04, 0x0b, 0x08, 0x00, 0x01, 0x00, 0x00, 0x00
        /*0020*/ 	.byte	0x00, 0x00, 0x00, 0x00


//--------------------- .nv.info._Z13rmsNormKernelPKfPfmm --------------------------
	.section	.nv.info._Z13rmsNormKernelPKfPfmm,"",@"SHT_CUDA_INFO"
	.sectionflags	@""
	.align	4


	//----- nvinfo : EIATTR_CUDA_API_VERSION
	.align		4
        /*0000*/ 	.byte	0x04, 0x37
        /*0002*/ 	.short	(.L_11 - .L_10)
.L_10:
        /*0004*/ 	.word	0x00000082


	//----- nvinfo : EIATTR_KPARAM_INFO
	.align		4
.L_11:
        /*0008*/ 	.byte	0x04, 0x17
        /*000a*/ 	.short	(.L_13 - .L_12)
.L_12:
        /*000c*/ 	.word	0x00000000
        /*0010*/ 	.short	0x0003
        /*0012*/ 	.short	0x0018
        /*0014*/ 	.byte	0x00, 0xf0, 0x21, 0x00


	//----- nvinfo : EIATTR_KPARAM_INFO
	.align		4
.L_13:
        /*0018*/ 	.byte	0x04, 0x17
        /*001a*/ 	.short	(.L_15 - .L_14)
.L_14:
        /*001c*/ 	.word	0x00000000
        /*0020*/ 	.short	0x0002
        /*0022*/ 	.short	0x0010
        /*0024*/ 	.byte	0x00, 0xf0, 0x21, 0x00


	//----- nvinfo : EIATTR_KPARAM_INFO
	.align		4
.L_15:
        /*0028*/ 	.byte	0x04, 0x17
        /*002a*/ 	.short	(.L_17 - .L_16)
.L_16:
        /*002c*/ 	.word	0x00000000
        /*0030*/ 	.short	0x0001
        /*0032*/ 	.short	0x0008
        /*0034*/ 	.byte	0x00, 0xf5, 0x21, 0x00


	//----- nvinfo : EIATTR_KPARAM_INFO
	.align		4
.L_17:
        /*0038*/ 	.byte	0x04, 0x17
        /*003a*/ 	.short	(.L_19 - .L_18)
.L_18:
        /*003c*/ 	.word	0x00000000
        /*0040*/ 	.short	0x0000
        /*0042*/ 	.short	0x0000
        /*0044*/ 	.byte	0x00, 0xf5, 0x21, 0x00


	//----- nvinfo : EIATTR_SPARSE_MMA_MASK
	.align		4
.L_19:
        /*0048*/ 	.byte	0x03, 0x50
        /*004a*/ 	.short	0x0000


	//----- nvinfo : EIATTR_MAXREG_COUNT
	.align		4
        /*004c*/ 	.byte	0x03, 0x1b
        /*004e*/ 	.short	0x00ff


	//----- nvinfo : EIATTR_NUM_BARRIERS
	.align		4
        /*0050*/ 	.byte	0x02, 0x4c
        /*0052*/ 	.byte	0x01
	.zero		1


	//----- nvinfo : EIATTR_MERCURY_ISA_VERSION
	.align		4
        /*0054*/ 	.byte	0x03, 0x5f
        /*0056*/ 	.short	0x0101


	//----- nvinfo : EIATTR_VRC_CTA_INIT_COUNT
	.align		4
        /*0058*/ 	.byte	0x02, 0x4a
	.zero		1
	.zero		1


	//----- nvinfo : EIATTR_EXIT_INSTR_OFFSETS
	.align		4
        /*005c*/ 	.byte	0x04, 0x1c
        /*005e*/ 	.short	(.L_21 - .L_20)


	//   ....[0]....
.L_20:
        /*0060*/ 	.word	0x00000050


	//   ....[1]....
        /*0064*/ 	.word	0x00000830


	//   ....[2]....
        /*0068*/ 	.word	0x00001130


	//----- nvinfo : EIATTR_CRS_STACK_SIZE
	.align		4
.L_21:
        /*006c*/ 	.byte	0x04, 0x1e
        /*006e*/ 	.short	(.L_23 - .L_22)
.L_22:
        /*0070*/ 	.word	0x00000000


	//----- nvinfo : EIATTR_CBANK_PARAM_SIZE
	.align		4
.L_23:
        /*0074*/ 	.byte	0x03, 0x19
        /*0076*/ 	.short	0x0020


	//----- nvinfo : EIATTR_PARAM_CBANK
	.align		4
        /*0078*/ 	.byte	0x04, 0x0a
        /*007a*/ 	.short	(.L_25 - .L_24)
	.align		4
.L_24:
        /*007c*/ 	.word	index@(.nv.constant0._Z13rmsNormKernelPKfPfmm)
        /*0080*/ 	.short	0x0380
        /*0082*/ 	.short	0x0020


	//----- nvinfo : EIATTR_SW_WAR
	.align		4
.L_25:
        /*0084*/ 	.byte	0x04, 0x36
        /*0086*/ 	.short	(.L_27 - .L_26)
.L_26:
        /*0088*/ 	.word	0x00000008
.L_27:


//--------------------- .nv.callgraph             --------------------------
	.section	.nv.callgraph,"",@"SHT_CUDA_CALLGRAPH"
	.align	4
	.sectionentsize	8
	.align		4
        /*0000*/ 	.word	0x00000000
	.align		4
        /*0004*/ 	.word	0xffffffff
	.align		4
        /*0008*/ 	.word	0x00000000
	.align		4
        /*000c*/ 	.word	0xfffffffe
	.align		4
        /*0010*/ 	.word	0x00000000
	.align		4
        /*0014*/ 	.word	0xfffffffd
	.align		4
        /*0018*/ 	.word	0x00000000
	.align		4
        /*001c*/ 	.word	0xfffffffc


//--------------------- .text._Z13rmsNormKernelPKfPfmm --------------------------
	.section	.text._Z13rmsNormKernelPKfPfmm,"ax",@progbits
	.align	128
        .global         _Z13rmsNormKernelPKfPfmm
        .type           _Z13rmsNormKernelPKfPfmm,@function
        .size           _Z13rmsNormKernelPKfPfmm,(.L_x_47 - _Z13rmsNormKernelPKfPfmm)
        .other          _Z13rmsNormKernelPKfPfmm,@"STO_CUDA_ENTRY STV_DEFAULT"
_Z13rmsNormKernelPKfPfmm:
.text._Z13rmsNormKernelPKfPfmm:
[----:B------:R-:W-:Y:S08]  /*0000*/  LDC R1, c[0x0][0x37c] ;  /* 0x0000df00ff017b82 */ /* 0x000ff00000000800 */
[----:B------:R-:W0:Y:S08]  /*0010*/  S2UR UR6, SR_CTAID.Y ;  /* 0x00000000000679c3 */ /* 0x000e300000002600 */
[----:B------:R-:W0:Y:S02]  /*0020*/  LDC.64 R2, c[0x0][0x390] ;  /* 0x0000e400ff027b82 */ /* 0x000e240000000a00 */
[----:B0-----:R-:W-:-:S04]  /*0030*/  ISETP.LE.U32.AND P0, PT, R2, UR6, PT ;  /* 0x0000000602007c0c */ /* 0x001fc8000bf03070 */
[----:B------:R-:W-:-:S13]  /*0040*/  ISETP.GE.U32.AND.EX P0, PT, RZ, R3, PT, P0 ;  /* 0x00000003ff00720c */ /* 0x000fda0003f06100 */
[----:B------:R-:W-:Y:S05]  /*0050*/  @P0 EXIT ;  /* 0x000000000000094d */ /* 0x000fea0003800000 */
[----:B------:R-:W0:Y:S01]  /*0060*/  S2R R0, SR_TID.X ;  /* 0x0000000000007919 */ /* 0x000e220000002100 */
[----:B------:R-:W1:Y:S01]  /*0070*/  LDCU.64 UR4, c[0x0][0x398] ;  /* 0x00007300ff0477ac */ /* 0x000e620008000a00 */
[----:B------:R-:W-:Y:S01]  /*0080*/  BSSY.RECONVERGENT B0, `(.L_x_0) ;  /* 0x0000039000007945 */ /* 0x000fe20003800200 */
[----:B------:R-:W-:Y:S01]  /*0090*/  IMAD.MOV.U32 R15, RZ, RZ, RZ ;  /* 0x000000ffff0f7224 */ /* 0x000fe200078e00ff */
[----:B------:R-:W2:Y:S01]  /*00a0*/  LDCU.64 UR8, c[0x0][0x358] ;  /* 0x00006b00ff0877ac */ /* 0x000ea20008000a00 */
[----:B------:R-:W-:Y:S01]  /*00b0*/  IMAD.MOV.U32 R8, RZ, RZ, RZ ;  /* 0x000000ffff087224 */ /* 0x000fe200078e00ff */
[----:B------:R-:W3:Y:S01]  /*00c0*/  LDCU.64 UR10, c[0x0][0x380] ;  /* 0x00007000ff0a77ac */ /* 0x000ee20008000a00 */
[----:B0-----:R-:W-:-:S05]  /*00d0*/  IMAD.SHL.U32 R14, R0, 0x4, RZ ;  /* 0x00000004000e7824 */ /* 0x001fca00078e00ff */
[----:B-1----:R-:W-:-:S04]  /*00e0*/  ISETP.GE.U32.AND P0, PT, R14, UR4, PT ;  /* 0x000000040e007c0c */ /* 0x002fc8000bf06070 */
[----:B------:R-:W-:-:S13]  /*00f0*/  ISETP.GE.U32.AND.EX P0, PT, RZ, UR5, PT, P0 ;  /* 0x00000005ff007c0c */ /* 0x000fda000bf06100 */
[----:B--23--:R-:W-:Y:S05]  /*0100*/  @P0 BRA `(.L_x_1) ;  /* 0x0000000000c00947 */ /* 0x00cfea0003800000 */
[----:B------:R-:W0:Y:S01]  /*0110*/  LDC R10, c[0x0][0x360] ;  /* 0x0000d800ff0a7b82 */ /* 0x000e220000000800 */
[----:B------:R-:W-:Y:S02]  /*0120*/  HFMA2 R8, -RZ, RZ, 0, 0 ;  /* 0x00000000ff087431 */ /* 0x000fe400000001ff */
[----:B------:R-:W-:Y:S02]  /*0130*/  IMAD.MOV.U32 R12, RZ, RZ, R14 ;  /* 0x000000ffff0c7224 */ /* 0x000fe400078e000e */
[----:B------:R-:W-:-:S03]  /*0140*/  IMAD.MOV.U32 R9, RZ, RZ, R15 ;  /* 0x000000ffff097224 */ /* 0x000fc600078e000f */
[----:B------:R-:W1:Y:S04]  /*0150*/  LDC.64 R2, c[0x0][0x398] ;  /* 0x0000e600ff027b82 */ /* 0x000e680000000a00 */
.L_x_5:
[----:B------:R-:W-:Y:S01]  /*0160*/  IADD3 R5, P1, PT, R12, 0x3, RZ ;  /* 0x000000030c057810 */ /* 0x000fe20007f3e0ff */
[----:B------:R-:W-:Y:S03]  /*0170*/  BSSY.RECONVERGENT B1, `(.L_x_2) ;  /* 0x0000024000017945 */ /* 0x000fe60003800200 */
[----:B-1----:R-:W-:Y:S01]  /*0180*/  ISETP.GE.U32.AND P0, PT, R5, R2, PT ;  /* 0x000000020500720c */ /* 0x002fe20003f06070 */
[----:B------:R-:W-:-:S05]  /*0190*/  IMAD.X R4, RZ, RZ, R9, P1 ;  /* 0x000000ffff047224 */ /* 0x000fca00008e0609 */
[----:B------:R-:W-:-:S13]  /*01a0*/  ISETP.GE.U32.AND.EX P0, PT, R4, R3, PT, P0 ;  /* 0x000000030400720c */ /* 0x000fda0003f06100 */
[----:B------:R-:W-:Y:S05]  /*01b0*/  @P0 BRA `(.L_x_3) ;  /* 0x0000000000300947 */ /* 0x000fea0003800000 */
[----:B------:R-:W-:-:S03]  /*01c0*/  MOV R13, R9 ;  /* 0x00000009000d7202 */ /* 0x000fc60000000f00 */
[----:B------:R-:W-:-:S04]  /*01d0*/  IMAD.WIDE.U32 R4, R2, UR6, R12 ;  /* 0x0000000602047c25 */ /* 0x000fc8000f8e000c */
[----:B------:R-:W-:Y:S01]  /*01e0*/  IMAD R5, R3, UR6, R5 ;  /* 0x0000000603057c24 */ /* 0x000fe2000f8e0205 */
[----:B------:R-:W-:-:S04]  /*01f0*/  LEA R6, P0, R4, UR10, 0x2 ;  /* 0x0000000a04067c11 */ /* 0x000fc8000f8010ff */
[----:B------:R-:W-:-:S06]  /*0200*/  LEA.HI.X R7, R4, UR11, R5, 0x2, P0 ;  /* 0x0000000b04077c11 */ /* 0x000fcc00080f1405 */
[----:B------:R-:W2:Y:S02]  /*0210*/  LDG.E.128.CONSTANT R4, desc[UR8][R6.64] ;  /* 0x0000000806047981 */ /* 0x000ea4000c1e9d00 */
[----:B--2---:R-:W-:-:S04]  /*0220*/  FMUL R5, R5, R5 ;  /* 0x0000000505057220 */ /* 0x004fc80000400000 */
[----:B------:R-:W-:-:S04]  /*0230*/  FFMA R5, R4, R4, R5 ;  /* 0x0000000404057223 */ /* 0x000fc80000000005 */
[----:B------:R-:W-:-:S04]  /*0240*/  FFMA R4, R6, R6, R5 ;  /* 0x0000000606047223 */ /* 0x000fc80000000005 */
[----:B------:R-:W-:-:S04]  /*0250*/  FFMA R5, R7, R7, R4 ;  /* 0x0000000707057223 */ /* 0x000fc80000000004 */
[----:B------:R-:W-:Y:S01]  /*0260*/  FADD R8, R5, R8 ;  /* 0x0000000805087221 */ /* 0x000fe20000000000 */
[----:B------:R-:W-:Y:S06]  /*0270*/  BRA `(.L_x_4) ;  /* 0x00000000004c7947 */ /* 0x000fec0003800000 */
.L_x_3:
[C---:B------:R-:W-:Y:S01]  /*0280*/  IADD3 R5, P1, PT, R12.reuse, 0x1, RZ ;  /* 0x000000010c057810 */ /* 0x040fe20007f3e0ff */
[--C-:B------:R-:W-:Y:S01]  /*0290*/  IMAD.MOV.U32 R13, RZ, RZ, R9.reuse ;  /* 0x000000ffff0d7224 */ /* 0x100fe200078e0009 */
[----:B------:R-:W-:Y:S02]  /*02a0*/  IADD3 R7, P2, PT, R12, 0x2, RZ ;  /* 0x000000020c077810 */ /* 0x000fe40007f5e0ff */
[-C--:B------:R-:W-:Y:S01]  /*02b0*/  ISETP.GE.U32.AND P0, PT, R5, R2.reuse, PT ;  /* 0x000000020500720c */ /* 0x080fe20003f06070 */
[----:B------:R-:W-:Y:S01]  /*02c0*/  IMAD.X R6, RZ, RZ, R9, P1 ;  /* 0x000000ffff067224 */ /* 0x000fe200008e0609 */
[----:B------:R-:W-:Y:S01]  /*02d0*/  ISETP.GE.U32.AND P1, PT, R7, R2, PT ;  /* 0x000000020700720c */ /* 0x000fe20003f26070 */
[----:B------:R-:W-:-:S03]  /*02e0*/  IMAD.WIDE.U32 R4, R2, UR6, R12 ;  /* 0x0000000602047c25 */ /* 0x000fc6000f8e000c */
[----:B------:R-:W-:Y:S01]  /*02f0*/  ISETP.GE.U32.AND.EX P0, PT, R6, R3, PT, P0 ;  /* 0x000000030600720c */ /* 0x000fe20003f06100 */
[----:B------:R-:W-:Y:S01]  /*0300*/  IMAD R5, R3, UR6, R5 ;  /* 0x0000000603057c24 */ /* 0x000fe2000f8e0205 */
[----:B------:R-:W-:Y:S01]  /*0310*/  LEA R6, P3, R4, UR10, 0x2 ;  /* 0x0000000a04067c11 */ /* 0x000fe2000f8610ff */
[----:B------:R-:W-:-:S03]  /*0320*/  IMAD.X R16, RZ, RZ, R9, P2 ;  /* 0x000000ffff107224 */ /* 0x000fc600010e0609 */
[----:B------:R-:W-:Y:S02]  /*0330*/  LEA.HI.X R7, R4, UR11, R5, 0x2, P3 ;  /* 0x0000000b04077c11 */ /* 0x000fe400098f1405 */
[----:B------:R-:W-:-:S03]  /*0340*/  ISETP.GE.U32.AND.EX P1, PT, R16, R3, PT, P1 ;  /* 0x000000031000720c */ /* 0x000fc60003f26110 */
[----:B------:R-:W2:Y:S04]  /*0350*/  LDG.E.CONSTANT R5, desc[UR8][R6.64] ;  /* 0x0000000806057981 */ /* 0x000ea8000c1e9900 */
[----:B------:R-:W3:Y:S06]  /*0360*/  @!P0 LDG.E.CONSTANT R11, desc[UR8][R6.64+0x4] ;  /* 0x00000408060b8981 */ /* 0x000eec000c1e9900 */
[----:B------:R-:W4:Y:S01]  /*0370*/  @!P1 LDG.E.CONSTANT R13, desc[UR8][R6.64+0x8] ;  /* 0x00000808060d9981 */ /* 0x000f22000c1e9900 */
[----:B--2---:R-:W-:-:S04]  /*0380*/  FFMA R8, R5, R5, R8 ;  /* 0x0000000505087223 */ /* 0x004fc80000000008 */
[----:B---3--:R-:W-:-:S04]  /*0390*/  @!P0 FFMA R8, R11, R11, R8 ;  /* 0x0000000b0b088223 */ /* 0x008fc80000000008 */
[----:B----4-:R-:W-:-:S07]  /*03a0*/  @!P1 FFMA R8, R13, R13, R8 ;  /* 0x0000000d0d089223 */ /* 0x010fce0000000008 */
.L_x_4:
[----:B------:R-:W-:Y:S05]  /*03b0*/  BSYNC.RECONVERGENT B1 ;  /* 0x0000000000017941 */ /* 0x000fea0003800200 */
.L_x_2:
[----:B0-----:R-:W-:-:S04]  /*03c0*/  LEA R12, P0, R10, R12, 0x2 ;  /* 0x0000000c0a0c7211 */ /* 0x001fc800078010ff */
[----:B------:R-:W-:Y:S02]  /*03d0*/  IADD3.X R9, PT, PT, RZ, R9, RZ, P0, !PT ;  /* 0x00000009ff097210 */ /* 0x000fe400007fe4ff */
[----:B------:R-:W-:-:S04]  /*03e0*/  ISETP.GE.U32.AND P0, PT, R12, R2, PT ;  /* 0x000000020c00720c */ /* 0x000fc80003f06070 */
[----:B------:R-:W-:-:S13]  /*03f0*/  ISETP.GE.U32.AND.EX P0, PT, R9, R3, PT, P0 ;  /* 0x000000030900720c */ /* 0x000fda0003f06100 */
[----:B------:R-:W-:Y:S05]  /*0400*/  @!P0 BRA `(.L_x_5) ;  /* 0xfffffffc00548947 */ /* 0x000fea000383ffff */
.L_x_1:
[----:B------:R-:W-:Y:S05]  /*0410*/  BSYNC.RECONVERGENT B0 ;  /* 0x0000000000007941 */ /* 0x000fea0003800200 */
.L_x_0:
[----:B------:R-:W0:Y:S01]  /*0420*/  LDC R17, c[0x0][0x360] ;  /* 0x0000d800ff117b82 */ /* 0x000e220000000800 */
[----:B------:R-:W-:Y:S01]  /*0430*/  UMOV UR4, 0x400 ;  /* 0x0000040000047882 */ /* 0x000fe20000000000 */
[----:B------:R-:W-:-:S06]  /*0440*/  ISETP.NE.AND P1, PT, R0, RZ, PT ;  /* 0x000000ff0000720c */ /* 0x000fcc0003f25270 */
[----:B------:R-:W1:Y:S01]  /*0450*/  S2UR UR5, SR_CgaCtaId ;  /* 0x00000000000579c3 */ /* 0x000e620000008800 */
[----:B0-----:R-:W-:Y:S01]  /*0460*/  ISETP.GE.U32.AND P0, PT, R17, 0x2, PT ;  /* 0x000000021100780c */ /* 0x001fe20003f06070 */
[----:B-1----:R-:W-:-:S06]  /*0470*/  ULEA UR4, UR5, UR4, 0x18 ;  /* 0x0000000405047291 */ /* 0x002fcc000f8ec0ff */
[----:B------:R-:W-:-:S03]  /*0480*/  VIADD R2, R14, UR4 ;  /* 0x000000040e027c36 */ /* 0x000fc60008000000 */
[----:B------:R0:W-:Y:S01]  /*0490*/  STS [R14+UR4], R8 ;  /* 0x000000080e007988 */ /* 0x0001e20008000804 */
[----:B------:R-:W-:Y:S06]  /*04a0*/  BAR.SYNC.DEFER_BLOCKING 0x0 ;  /* 0x0000000000007b1d */ /* 0x000fec0000010000 */
[----:B------:R-:W-:Y:S05]  /*04b0*/  @!P0 BRA `(.L_x_6) ;  /* 0x0000000000308947 */ /* 0x000fea0003800000 */
[----:B------:R-:W-:-:S07]  /*04c0*/  IMAD.MOV.U32 R3, RZ, RZ, R17 ;  /* 0x000000ffff037224 */ /* 0x000fce00078e0011 */
.L_x_7:
[----:B------:R-:W-:-:S04]  /*04d0*/  SHF.R.U32.HI R7, RZ, 0x1, R3 ;  /* 0x00000001ff077819 */ /* 0x000fc80000011603 */
[----:B------:R-:W-:-:S13]  /*04e0*/  ISETP.GE.U32.AND P0, PT, R0, R7, PT ;  /* 0x000000070000720c */ /* 0x000fda0003f06070 */
[----:B------:R-:W-:Y:S01]  /*04f0*/  @!P0 IMAD R4, R7, 0x4, R2 ;  /* 0x0000000407048824 */ /* 0x000fe200078e0202 */
[----:B------:R-:W-:Y:S05]  /*0500*/  @!P0 LDS R5, [R14+UR4] ;  /* 0x000000040e058984 */ /* 0x000fea0008000800 */
[----:B------:R-:W1:Y:S02]  /*0510*/  @!P0 LDS R4, [R4] ;  /* 0x0000000004048984 */ /* 0x000e640000000800 */
[----:B-1----:R-:W-:-:S05]  /*0520*/  @!P0 FADD R5, R4, R5 ;  /* 0x0000000504058221 */ /* 0x002fca0000000000 */
[----:B------:R1:W-:Y:S01]  /*0530*/  @!P0 STS [R14+UR4], R5 ;  /* 0x000000050e008988 */ /* 0x0003e20008000804 */
[----:B------:R-:W-:Y:S01]  /*0540*/  BAR.SYNC.DEFER_BLOCKING 0x0 ;  /* 0x0000000000007b1d */ /* 0x000fe20000010000 */
[----:B------:R-:W-:Y:S02]  /*0550*/  ISETP.GT.U32.AND P0, PT, R3, 0x3, PT ;  /* 0x000000030300780c */ /* 0x000fe40003f04070 */
[----:B------:R-:W-:-:S11]  /*0560*/  MOV R3, R7 ;  /* 0x0000000700037202 */ /* 0x000fd60000000f00 */
[----:B-1----:R-:W-:Y:S05]  /*0570*/  @P0 BRA `(.L_x_7) ;  /* 0xfffffffc00d40947 */ /* 0x002fea000383ffff */
.L_x_6:
[----:B------:R-:W-:Y:S01]  /*0580*/  BSSY.RECONVERGENT B0, `(.L_x_8) ;  /* 0x0000022000007945 */ /* 0x000fe20003800200 */
[----:B------:R-:W-:-:S03]  /*0590*/  IMAD.MOV.U32 R3, RZ, RZ, RZ ;  /* 0x000000ffff037224 */ /* 0x000fc600078e00ff */
[----:B------:R-:W-:Y:S05]  /*05a0*/  @P1 BRA `(.L_x_9) ;  /* 0x00000000007c1947 */ /* 0x000fea0003800000 */
[----:B------:R-:W1:Y:S01]  /*05b0*/  S2UR UR5, SR_CgaCtaId ;  /* 0x00000000000579c3 */ /* 0x000e620000008800 */
[----:B------:R-:W-:Y:S01]  /*05c0*/  UMOV UR4, 0x400 ;  /* 0x0000040000047882 */ /* 0x000fe20000000000 */
[----:B------:R-:W2:Y:S02]  /*05d0*/  LDCU.64 UR10, c[0x0][0x398] ;  /* 0x00007300ff0a77ac */ /* 0x000ea40008000a00 */
[----:B--2---:R-:W2:Y:S01]  /*05e0*/  I2F.U64 R3, UR10 ;  /* 0x0000000a00037d12 */ /* 0x004ea20008301000 */
[----:B-1----:R-:W-:-:S09]  /*05f0*/  ULEA UR4, UR5, UR4, 0x18 ;  /* 0x0000000405047291 */ /* 0x002fd2000f8ec0ff */
[----:B------:R-:W1:Y:S01]  /*0600*/  LDS R4, [UR4] ;  /* 0x00000004ff047984 */ /* 0x000e620008000800 */
[----:B--2---:R-:W2:Y:S02]  /*0610*/  MUFU.RCP R0, R3 ;  /* 0x0000000300007308 */ /* 0x004ea40000001000 */
[----:B--2---:R-:W-:-:S04]  /*0620*/  FFMA R5, -R3, R0, 1 ;  /* 0x3f80000003057423 */ /* 0x004fc80000000100 */
[----:B------:R-:W-:Y:S02]  /*0630*/  FFMA R5, R0, R5, R0 ;  /* 0x0000000500057223 */ /* 0x000fe40000000000 */
[----:B-1----:R-:W1:Y:S02]  /*0640*/  FCHK P0, R4, R3 ;  /* 0x0000000304007302 */ /* 0x002e640000000000 */
[----:B------:R-:W-:-:S04]  /*0650*/  FFMA R0, R4, R5, RZ ;  /* 0x0000000504007223 */ /* 0x000fc800000000ff */
[----:B------:R-:W-:-:S04]  /*0660*/  FFMA R2, -R3, R0, R4 ;  /* 0x0000000003027223 */ /* 0x000fc80000000104 */
[----:B------:R-:W-:Y:S01]  /*0670*/  FFMA R0, R5, R2, R0 ;  /* 0x0000000205007223 */ /* 0x000fe20000000000 */
[----:B-1----:R-:W-:Y:S06]  /*0680*/  @!P0 BRA `(.L_x_10) ;  /* 0x0000000000088947 */ /* 0x002fec0003800000 */
[----:B------:R-:W-:-:S07]  /*0690*/  MOV R2, 0x6b0 ;  /* 0x000006b000027802 */ /* 0x000fce0000000f00 */
[----:B0-----:R-:W-:Y:S05]  /*06a0*/  CALL.REL.NOINC `($__internal_1_$__cuda_sm3x_div_rn_noftz_f32_slowpath) ;  /* 0x0000000c00007944 */ /* 0x001fea0003c00000 */
.L_x_10:
[----:B------:R-:W-:Y:S01]  /*06b0*/  FADD R0, R0, 9.9999997473787516356e-06 ;  /* 0x3727c5ac00007421 */ /* 0x000fe20000000000 */
[----:B------:R-:W-:Y:S03]  /*06c0*/  BSSY.RECONVERGENT B1, `(.L_x_9) ;  /* 0x000000d000017945 */ /* 0x000fe60003800200 */
[----:B------:R-:W-:Y:S01]  /*06d0*/  VIADD R2, R0, 0xf3000000 ;  /* 0xf300000000027836 */ /* 0x000fe20000000000 */
[----:B------:R1:W2:Y:S04]  /*06e0*/  MUFU.RSQ R5, R0 ;  /* 0x0000000000057308 */ /* 0x0002a80000001400 */
[----:B------:R-:W-:-:S13]  /*06f0*/  ISETP.GT.U32.AND P0, PT, R2, 0x727fffff, PT ;  /* 0x727fffff0200780c */ /* 0x000fda0003f04070 */
[----:B-12---:R-:W-:Y:S05]  /*0700*/  @!P0 BRA `(.L_x_11) ;  /* 0x0000000000108947 */ /* 0x006fea0003800000 */
[----:B------:R-:W-:-:S07]  /*0710*/  MOV R7, 0x730 ;  /* 0x0000073000077802 */ /* 0x000fce0000000f00 */
[----:B0-----:R-:W-:Y:S05]  /*0720*/  CALL.REL.NOINC `($__internal_0_$__cuda_sm20_sqrt_rn_f32_slowpath) ;  /* 0x0000000800847944 */ /* 0x001fea0003c00000 */
[----:B------:R-:W-:Y:S01]  /*0730*/  IMAD.MOV.U32 R3, RZ, RZ, R0 ;  /* 0x000000ffff037224 */ /* 0x000fe200078e0000 */
[----:B------:R-:W-:Y:S06]  /*0740*/  BRA `(.L_x_12) ;  /* 0x0000000000107947 */ /* 0x000fec0003800000 */
.L_x_11:
[----:B------:R-:W-:Y:S01]  /*0750*/  FMUL.FTZ R3, R0, R5 ;  /* 0x0000000500037220 */ /* 0x000fe20000410000 */
[----:B------:R-:W-:-:S03]  /*0760*/  FMUL.FTZ R2, R5, 0.5 ;  /* 0x3f00000005027820 */ /* 0x000fc60000410000 */
[----:B------:R-:W-:-:S04]  /*0770*/  FFMA R0, -R3, R3, R0 ;  /* 0x0000000303007223 */ /* 0x000fc80000000100 */
[----:B------:R-:W-:-:S07]  /*0780*/  FFMA R3, R0, R2, R3 ;  /* 0x0000000200037223 */ /* 0x000fce0000000003 */
.L_x_12:
[----:B------:R-:W-:Y:S05]  /*0790*/  BSYNC.RECONVERGENT B1 ;  /* 0x0000000000017941 */ /* 0x000fea0003800200 */
.L_x_9:
[----:B------:R-:W-:Y:S05]  /*07a0*/  BSYNC.RECONVERGENT B0 ;  /* 0x0000000000007941 */ /* 0x000fea0003800200 */
.L_x_8:
[----:B------:R-:W1:Y:S01]  /*07b0*/  LDCU.64 UR10, c[0x0][0x398] ;  /* 0x00007300ff0a77ac */ /* 0x000e620008000a00 */
[----:B------:R-:W2:Y:S01]  /*07c0*/  LDC.64 R12, c[0x0][0x398] ;  /* 0x0000e600ff0c7b82 */ /* 0x000ea20000000a00 */
[----:B------:R-:W3:Y:S01]  /*07d0*/  LDCU.64 UR14, c[0x0][0x398] ;  /* 0x00007300ff0e77ac */ /* 0x000ee20008000a00 */
[----:B------:R-:W4:Y:S01]  /*07e0*/  LDCU.64 UR12, c[0x0][0x380] ;  /* 0x00007000ff0c77ac */ /* 0x000f220008000a00 */
[----:B------:R-:W0:Y:S05]  /*07f0*/  LDCU.64 UR4, c[0x0][0x388] ;  /* 0x00007100ff0477ac */ /* 0x000e2a0008000a00 */
[----:B------:R-:W-:Y:S01]  /*0800*/  BAR.SYNC.DEFER_BLOCKING 0x0 ;  /* 0x0000000000007b1d */ /* 0x000fe20000010000 */
[----:B-1----:R-:W-:-:S04]  /*0810*/  ISETP.GE.U32.AND P0, PT, R14, UR10, PT ;  /* 0x0000000a0e007c0c */ /* 0x002fc8000bf06070 */
[----:B------:R-:W-:-:S13]  /*0820*/  ISETP.GE.U32.AND.EX P0, PT, R15, UR11, PT, P0 ;  /* 0x0000000b0f007c0c */ /* 0x000fda000bf06100 */
[----:B0--34-:R-:W-:Y:S05]  /*0830*/  @P0 EXIT ;  /* 0x000000000000094d */ /* 0x019fea0003800000 */
.L_x_32:
[----:B01----:R-:W-:Y:S01]  /*0840*/  IADD3 R5, P1, PT, R14, 0x3, RZ ;  /* 0x000000030e057810 */ /* 0x003fe20007f3e0ff */
[----:B------:R-:W-:Y:S03]  /*0850*/  BSSY.RECONVERGENT B0, `(.L_x_13) ;  /* 0x0000088000007945 */ /* 0x000fe60003800200 */
[----:B--2---:R-:W-:Y:S02]  /*0860*/  ISETP.GE.U32.AND P0, PT, R5, R12, PT ;  /* 0x0000000c0500720c */ /* 0x004fe40003f06070 */
[----:B------:R-:W-:-:S04]  /*0870*/  IADD3.X R0, PT, PT, RZ, R15, RZ, P1, !PT ;  /* 0x0000000fff007210 */ /* 0x000fc80000ffe4ff */
[----:B------:R-:W-:-:S13]  /*0880*/  ISETP.GE.U32.AND.EX P0, PT, R0, R13, PT, P0 ;  /* 0x0000000d0000720c */ /* 0x000fda0003f06100 */
[----:B------:R-:W-:Y:S05]  /*0890*/  @P0 BRA `(.L_x_14) ;  /* 0x0000000400080947 */ /* 0x000fea0003800000 */
[----:B------:R-:W-:-:S04]  /*08a0*/  IMAD.WIDE.U32 R4, R12, UR6, R14 ;  /* 0x000000060c047c25 */ /* 0x000fc8000f8e000e */
[----:B------:R-:W-:Y:S02]  /*08b0*/  IMAD R21, R13, UR6, R5 ;  /* 0x000000060d157c24 */ /* 0x000fe4000f8e0205 */
[----:B------:R-:W-:-:S03]  /*08c0*/  IMAD.SHL.U32 R20, R4, 0x4, RZ ;  /* 0x0000000404147824 */ /* 0x000fc600078e00ff */
[----:B------:R-:W-:Y:S02]  /*08d0*/  SHF.L.U64.HI R21, R4, 0x2, R21 ;  /* 0x0000000204157819 */ /* 0x000fe40000010215 */
[----:B------:R-:W-:-:S04]  /*08e0*/  IADD3 R4, P0, PT, R20, UR12, RZ ;  /* 0x0000000c14047c10 */ /* 0x000fc8000ff1e0ff */
[----:B------:R-:W-:-:S06]  /*08f0*/  IADD3.X R5, PT, PT, R21, UR13, RZ, P0, !PT ;  /* 0x0000000d15057c10 */ /* 0x000fcc00087fe4ff */
[----:B------:R-:W2:Y:S01]  /*0900*/  LDG.E.128.CONSTANT R4, desc[UR8][R4.64] ;  /* 0x0000000804047981 */ /* 0x000ea2000c1e9d00 */
[----:B------:R-:W0:Y:S01]  /*0910*/  MUFU.RCP R0, R3 ;  /* 0x0000000300007308 */ /* 0x000e220000001000 */
[----:B------:R-:W-:Y:S01]  /*0920*/  BSSY.RECONVERGENT B1, `(.L_x_15) ;  /* 0x000000b000017945 */ /* 0x000fe20003800200 */
[----:B0-----:R-:W-:-:S04]  /*0930*/  FFMA R9, R0, -R3, 1 ;  /* 0x3f80000000097423 */ /* 0x001fc80000000803 */
[----:B------:R-:W-:Y:S02]  /*0940*/  FFMA R9, R0, R9, R0 ;  /* 0x0000000900097223 */ /* 0x000fe40000000000 */
[----:B--2---:R-:W0:Y:S02]  /*0950*/  FCHK P0, R4, R3 ;  /* 0x0000000304007302 */ /* 0x004e240000000000 */
[----:B------:R-:W-:-:S04]  /*0960*/  FFMA R8, R4, R9, RZ ;  /* 0x0000000904087223 */ /* 0x000fc800000000ff */
[----:B------:R-:W-:-:S04]  /*0970*/  FFMA R0, R8, -R3, R4 ;  /* 0x8000000308007223 */ /* 0x000fc80000000004 */
[----:B------:R-:W-:Y:S01]  /*0980*/  FFMA R8, R9, R0, R8 ;  /* 0x0000000009087223 */ /* 0x000fe20000000008 */
[----:B0-----:R-:W-:Y:S06]  /*0990*/  @!P0 BRA `(.L_x_16) ;  /* 0x00000000000c8947 */ /* 0x001fec0003800000 */
[----:B------:R-:W-:-:S07]  /*09a0*/  MOV R2, 0x9c0 ;  /* 0x000009c000027802 */ /* 0x000fce0000000f00 */
[----:B------:R-:W-:Y:S05]  /*09b0*/  CALL.REL.NOINC `($__internal_1_$__cuda_sm3x_div_rn_noftz_f32_slowpath) ;  /* 0x00000008003c7944 */ /* 0x000fea0003c00000 */
[----:B------:R-:W-:-:S07]  /*09c0*/  IMAD.MOV.U32 R8, RZ, RZ, R0 ;  /* 0x000000ffff087224 */ /* 0x000fce00078e0000 */
.L_x_16:
[----:B------:R-:W-:Y:S05]  /*09d0*/  BSYNC.RECONVERGENT B1 ;  /* 0x0000000000017941 */ /* 0x000fea0003800200 */
.L_x_15:
[----:B------:R-:W0:Y:S01]  /*09e0*/  MUFU.RCP R0, R3 ;  /* 0x0000000300007308 */ /* 0x000e220000001000 */
[----:B------:R-:W-:Y:S07]  /*09f0*/  BSSY.RECONVERGENT B1, `(.L_x_17) ;  /* 0x000000c000017945 */ /* 0x000fee0003800200 */
[----:B------:R-:W1:Y:S01]  /*0a00*/  FCHK P0, R5, R3 ;  /* 0x0000000305007302 */ /* 0x000e620000000000 */
[----:B0-----:R-:W-:-:S04]  /*0a10*/  FFMA R9, R0, -R3, 1 ;  /* 0x3f80000000097423 */ /* 0x001fc80000000803 */
[----:B------:R-:W-:-:S04]  /*0a20*/  FFMA R11, R0, R9, R0 ;  /* 0x00000009000b7223 */ /* 0x000fc80000000000 */
[----:B------:R-:W-:-:S04]  /*0a30*/  FFMA R0, R5, R11, RZ ;  /* 0x0000000b05007223 */ /* 0x000fc800000000ff */
[----:B------:R-:W-:-:S04]  /*0a40*/  FFMA R9, R0, -R3, R5 ;  /* 0x8000000300097223 */ /* 0x000fc80000000005 */
[----:B------:R-:W-:Y:S01]  /*0a50*/  FFMA R9, R11, R9, R0 ;  /* 0x000000090b097223 */ /* 0x000fe20000000000 */
[----:B-1----:R-:W-:Y:S06]  /*0a60*/  @!P0 BRA `(.L_x_18) ;  /* 0x0000000000108947 */ /* 0x002fec0003800000 */
[----:B------:R-:W-:Y:S02]  /*0a70*/  MOV R4, R5 ;  /* 0x0000000500047202 */ /* 0x000fe40000000f00 */
[----:B------:R-:W-:-:S07]  /*0a80*/  MOV R2, 0xaa0 ;  /* 0x00000aa000027802 */ /* 0x000fce0000000f00 */
[----:B------:R-:W-:Y:S05]  /*0a90*/  CALL.REL.NOINC `($__internal_1_$__cuda_sm3x_div_rn_noftz_f32_slowpath) ;  /* 0x0000000800047944 */ /* 0x000fea0003c00000 */
[----:B------:R-:W-:-:S07]  /*0aa0*/  IMAD.MOV.U32 R9, RZ, RZ, R0 ;  /* 0x000000ffff097224 */ /* 0x000fce00078e0000 */
.L_x_18:
[----:B------:R-:W-:Y:S05]  /*0ab0*/  BSYNC.RECONVERGENT B1 ;  /* 0x0000000000017941 */ /* 0x000fea0003800200 */
.L_x_17:
        /* <DEDUP_REMOVED lines=9> */
[----:B------:R-:W-:Y:S01]  /*0b50*/  IMAD.MOV.U32 R4, RZ, RZ, R6 ;  /* 0x000000ffff047224 */ /* 0x000fe200078e0006 */
[----:B------:R-:W-:-:S07]  /*0b60*/  MOV R2, 0xb80 ;  /* 0x00000b8000027802 */ /* 0x000fce0000000f00 */
[----:B------:R-:W-:Y:S05]  /*0b70*/  CALL.REL.NOINC `($__internal_1_$__cuda_sm3x_div_rn_noftz_f32_slowpath) ;  /* 0x0000000400cc7944 */ /* 0x000fea0003c00000 */
[----:B------:R-:W-:-:S07]  /*0b80*/  MOV R10, R0 ;  /* 0x00000000000a7202 */ /* 0x000fce0000000f00 */
.L_x_20:
[----:B------:R-:W-:Y:S05]  /*0b90*/  BSYNC.RECONVERGENT B1 ;  /* 0x0000000000017941 */ /* 0x000fea0003800200 */
.L_x_19:
        /* <DEDUP_REMOVED lines=12> */
[----:B------:R-:W-:-:S07]  /*0c60*/  IMAD.MOV.U32 R11, RZ, RZ, R0 ;  /* 0x000000ffff0b7224 */ /* 0x000fce00078e0000 */
.L_x_22:
[----:B------:R-:W-:Y:S05]  /*0c70*/  BSYNC.RECONVERGENT B1 ;  /* 0x0000000000017941 */ /* 0x000fea0003800200 */
.L_x_21:
[----:B------:R-:W-:-:S04]  /*0c80*/  IADD3 R20, P0, PT, R20, UR4, RZ ;  /* 0x0000000414147c10 */ /* 0x000fc8000ff1e0ff */
[----:B------:R-:W-:-:S05]  /*0c90*/  IADD3.X R21, PT, PT, R21, UR5, RZ, P0, !PT ;  /* 0x0000000515157c10 */ /* 0x000fca00087fe4ff */
[----:B------:R0:W-:Y:S01]  /*0ca0*/  STG.E.128 desc[UR8][R20.64], R8 ;  /* 0x0000000814007986 */ /* 0x0001e2000c101d08 */
[----:B------:R-:W-:Y:S05]  /*0cb0*/  BRA `(.L_x_23) ;  /* 0x0000000400047947 */ /* 0x000fea0003800000 */
.L_x_14:
[----:B------:R-:W-:-:S04]  /*0cc0*/  IMAD.WIDE.U32 R4, R12, UR6, R14 ;  /* 0x000000060c047c25 */ /* 0x000fc8000f8e000e */
[----:B------:R-:W-:Y:S01]  /*0cd0*/  IMAD R5, R13, UR6, R5 ;  /* 0x000000060d057c24 */ /* 0x000fe2000f8e0205 */
[----:B------:R-:W-:-:S04]  /*0ce0*/  SHF.L.U32 R6, R4, 0x2, RZ ;  /* 0x0000000204067819 */ /* 0x000fc800000006ff */
[----:B------:R-:W-:Y:S02]  /*0cf0*/  SHF.L.U64.HI R5, R4, 0x2, R5 ;  /* 0x0000000204057819 */ /* 0x000fe40000010205 */
[----:B------:R-:W-:-:S04]  /*0d00*/  IADD3 R8, P0, PT, R6, UR12, RZ ;  /* 0x0000000c06087c10 */ /* 0x000fc8000ff1e0ff */
[----:B------:R-:W-:-:S05]  /*0d10*/  IADD3.X R9, PT, PT, R5, UR13, RZ, P0, !PT ;  /* 0x0000000d05097c10 */ /* 0x000fca00087fe4ff */
[----:B------:R-:W2:Y:S01]  /*0d20*/  LDG.E.CONSTANT R4, desc[UR8][R8.64] ;  /* 0x0000000808047981 */ /* 0x000ea2000c1e9900 */
        /* <DEDUP_REMOVED lines=12> */
.L_x_25:
[----:B------:R-:W-:Y:S05]  /*0df0*/  BSYNC.RECONVERGENT B1 ;  /* 0x0000000000017941 */ /* 0x000fea0003800200 */
.L_x_24:
[----:B------:R-:W-:Y:S01]  /*0e00*/  IADD3 R6, P0, PT, R6, UR4, RZ ;  /* 0x0000000406067c10 */ /* 0x000fe2000ff1e0ff */
[----:B------:R-:W-:Y:S01]  /*0e10*/  BSSY.RECONVERGENT B1, `(.L_x_26) ;  /* 0x0000017000017945 */ /* 0x000fe20003800200 */
[----:B------:R-:W-:Y:S02]  /*0e20*/  IADD3 R0, P1, PT, R14, 0x1, RZ ;  /* 0x000000010e007810 */ /* 0x000fe40007f3e0ff */
[----:B------:R-:W-:Y:S02]  /*0e30*/  IADD3.X R7, PT, PT, R5, UR5, RZ, P0, !PT ;  /* 0x0000000505077c10 */ /* 0x000fe400087fe4ff */
[----:B------:R-:W-:Y:S01]  /*0e40*/  ISETP.GE.U32.AND P0, PT, R0, UR14, PT ;  /* 0x0000000e00007c0c */ /* 0x000fe2000bf06070 */
[----:B------:R-:W-:Y:S02]  /*0e50*/  IMAD.X R0, RZ, RZ, R15, P1 ;  /* 0x000000ffff007224 */ /* 0x000fe400008e060f */
[----:B------:R0:W-:Y:S03]  /*0e60*/  STG.E desc[UR8][R6.64], R11 ;  /* 0x0000000b06007986 */ /* 0x0001e6000c101908 */
[----:B------:R-:W-:-:S13]  /*0e70*/  ISETP.GE.U32.AND.EX P0, PT, R0, UR15, PT, P0 ;  /* 0x0000000f00007c0c */ /* 0x000fda000bf06100 */
[----:B0-----:R-:W-:Y:S05]  /*0e80*/  @P0 BRA `(.L_x_27) ;  /* 0x00000000003c0947 */ /* 0x001fea0003800000 */
        /* <DEDUP_REMOVED lines=12> */
[----:B------:R-:W-:-:S07]  /*0f50*/  MOV R5, R0 ;  /* 0x0000000000057202 */ /* 0x000fce0000000f00 */
.L_x_29:
[----:B------:R-:W-:Y:S05]  /*0f60*/  BSYNC.RECONVERGENT B2 ;  /* 0x0000000000027941 */ /* 0x000fea0003800200 */
.L_x_28:
[----:B------:R0:W-:Y:S02]  /*0f70*/  STG.E desc[UR8][R6.64+0x4], R5 ;  /* 0x0000040506007986 */ /* 0x0001e4000c101908 */
.L_x_27:
[----:B------:R-:W-:Y:S05]  /*0f80*/  BSYNC.RECONVERGENT B1 ;  /* 0x0000000000017941 */ /* 0x000fea0003800200 */
.L_x_26:
[----:B------:R-:W-:-:S04]  /*0f90*/  IADD3 R0, P1, PT, R14, 0x2, RZ ;  /* 0x000000020e007810 */ /* 0x000fc80007f3e0ff */
[----:B------:R-:W-:Y:S01]  /*0fa0*/  ISETP.GE.U32.AND P0, PT, R0, UR14, PT ;  /* 0x0000000e00007c0c */ /* 0x000fe2000bf06070 */
[----:B------:R-:W-:-:S05]  /*0fb0*/  IMAD.X R0, RZ, RZ, R15, P1 ;  /* 0x000000ffff007224 */ /* 0x000fca00008e060f */
[----:B------:R-:W-:-:S13]  /*0fc0*/  ISETP.GE.U32.AND.EX P0, PT, R0, UR15, PT, P0 ;  /* 0x0000000f00007c0c */ /* 0x000fda000bf06100 */
[----:B------:R-:W-:Y:S05]  /*0fd0*/  @P0 BRA `(.L_x_23) ;  /* 0x00000000003c0947 */ /* 0x000fea0003800000 */
        /* <DEDUP_REMOVED lines=13> */
.L_x_31:
[----:B------:R-:W-:Y:S05]  /*10b0*/  BSYNC.RECONVERGENT B1 ;  /* 0x0000000000017941 */ /* 0x000fea0003800200 */
.L_x_30:
[----:B------:R1:W-:Y:S02]  /*10c0*/  STG.E desc[UR8][R6.64+0x8], R5 ;  /* 0x0000080506007986 */ /* 0x0003e4000c101908 */
.L_x_23:
[----:B------:R-:W-:Y:S05]  /*10d0*/  BSYNC.RECONVERGENT B0 ;  /* 0x0000000000007941 */ /* 0x000fea0003800200 */
.L_x_13:
[----:B------:R-:W-:-:S04]  /*10e0*/  LEA R14, P0, R17, R14, 0x2 ;  /* 0x0000000e110e7211 */ /* 0x000fc800078010ff */
[----:B------:R-:W-:Y:S02]  /*10f0*/  IADD3.X R15, PT, PT, RZ, R15, RZ, P0, !PT ;  /* 0x0000000fff0f7210 */ /* 0x000fe400007fe4ff */
[----:B------:R-:W-:-:S04]  /*1100*/  ISETP.GE.U32.AND P0, PT, R14, UR14, PT ;  /* 0x0000000e0e007c0c */ /* 0x000fc8000bf06070 */
[----:B------:R-:W-:-:S13]  /*1110*/  ISETP.GE.U32.AND.EX P0, PT, R15, UR15, PT, P0 ;  /* 0x0000000f0f007c0c */ /* 0x000fda000bf06100 */
[----:B------:R-:W-:Y:S05]  /*1120*/  @!P0 BRA `(.L_x_32) ;  /* 0xfffffff400c48947 */ /* 0x000fea000383ffff */
[----:B------:R-:W-:Y:S05]  /*1130*/  EXIT ;  /* 0x000000000000794d */ /* 0x000fea0003800000 */
        .weak           $__internal_0_$__cuda_sm20_sqrt_rn_f32_slowpath
        .type           $__internal_0_$__cuda_sm20_sqrt_rn_f32_slowpath,@function
        .size           $__internal_0_$__cuda_sm20_sqrt_rn_f32_slowpath,($__internal_1_$__cuda_sm3x_div_rn_noftz_f32_slowpath - $__internal_0_$__cuda_sm20_sqrt_rn_f32_slowpath)
$__internal_0_$__cuda_sm20_sqrt_rn_f32_slowpath:
[----:B------:R-:W-:-:S13]  /*1140*/  LOP3.LUT P0, RZ, R0, 0x7fffffff, RZ, 0xc0, !PT ;  /* 0x7fffffff00ff7812 */ /* 0x000fda000780c0ff */
[----:B------:R-:W-:Y:S01]  /*1150*/  @!P0 IMAD.MOV.U32 R2, RZ, RZ, R0 ;  /* 0x000000ffff028224 */ /* 0x000fe200078e0000 */
[----:B------:R-:W-:Y:S06]  /*1160*/  @!P0 BRA `(.L_x_33) ;  /* 0x0000000000408947 */ /* 0x000fec0003800000 */
[----:B------:R-:W-:-:S13]  /*1170*/  FSETP.GEU.FTZ.AND P0, PT, R0, RZ, PT ;  /* 0x000000ff0000720b */ /* 0x000fda0003f1e000 */
[----:B------:R-:W-:Y:S01]  /*1180*/  @!P0 IMAD.MOV.U32 R2, RZ, RZ, 0x7fffffff ;  /* 0x7fffffffff028424 */ /* 0x000fe200078e00ff */
[----:B------:R-:W-:Y:S06]  /*1190*/  @!P0 BRA `(.L_x_33) ;  /* 0x0000000000348947 */ /* 0x000fec0003800000 */
[----:B------:R-:W-:-:S13]  /*11a0*/  FSETP.GTU.FTZ.AND P0, PT, |R0|, +INF , PT ;  /* 0x7f8000000000780b */ /* 0x000fda0003f1c200 */
[----:B------:R-:W-:Y:S01]  /*11b0*/  @P0 FADD.FTZ R2, R0, 1 ;  /* 0x3f80000000020421 */ /* 0x000fe20000010000 */
[----:B------:R-:W-:Y:S06]  /*11c0*/  @P0 BRA `(.L_x_33) ;  /* 0x0000000000280947 */ /* 0x000fec0003800000 */
[----:B------:R-:W-:-:S13]  /*11d0*/  FSETP.NEU.FTZ.AND P0, PT, |R0|, +INF , PT ;  /* 0x7f8000000000780b */ /* 0x000fda0003f1d200 */
[----:B------:R-:W-:-:S04]  /*11e0*/  @P0 FFMA R3, R0, 1.84467440737095516160e+19, RZ ;  /* 0x5f80000000030823 */ /* 0x000fc800000000ff */
[----:B------:R-:W0:Y:S02]  /*11f0*/  @P0 MUFU.RSQ R2, R3 ;  /* 0x0000000300020308 */ /* 0x000e240000001400 */
[----:B0-----:R-:W-:Y:S01]  /*1200*/  @P0 FMUL.FTZ R4, R3, R2 ;  /* 0x0000000203040220 */ /* 0x001fe20000410000 */
[----:B------:R-:W-:Y:S01]  /*1210*/  @P0 FMUL.FTZ R6, R2, 0.5 ;  /* 0x3f00000002060820 */ /* 0x000fe20000410000 */
[----:B------:R-:W-:Y:S02]  /*1220*/  @!P0 MOV R2, R0 ;  /* 0x0000000000028202 */ /* 0x000fe40000000f00 */
[----:B------:R-:W-:-:S04]  /*1230*/  @P0 FADD.FTZ R5, -R4, -RZ ;  /* 0x800000ff04050221 */ /* 0x000fc80000010100 */
[----:B------:R-:W-:-:S04]  /*1240*/  @P0 FFMA R5, R4, R5, R3 ;  /* 0x0000000504050223 */ /* 0x000fc80000000003 */
[----:B------:R-:W-:-:S04]  /*1250*/  @P0 FFMA R5, R5, R6, R4 ;  /* 0x0000000605050223 */ /* 0x000fc80000000004 */
[----:B------:R-:W-:-:S07]  /*1260*/  @P0 FMUL.FTZ R2, R5, 2.3283064365386962891e-10 ;  /* 0x2f80000005020820 */ /* 0x000fce0000410000 */
.L_x_33:
[----:B------:R-:W-:Y:S02]  /*1270*/  HFMA2 R3, -RZ, RZ, 0, 0 ;  /* 0x00000000ff037431 */ /* 0x000fe400000001ff */
[----:B------:R-:W-:Y:S02]  /*1280*/  IMAD.MOV.U32 R0, RZ, RZ, R2 ;  /* 0x000000ffff007224 */ /* 0x000fe400078e0002 */
[----:B------:R-:W-:-:S04]  /*1290*/  IMAD.MOV.U32 R2, RZ, RZ, R7 ;  /* 0x000000ffff027224 */ /* 0x000fc800078e0007 */
[----:B------:R-:W-:Y:S05]  /*12a0*/  RET.REL.NODEC R2 `(_Z13rmsNormKernelPKfPfmm) ;  /* 0xffffffec02547950 */ /* 0x000fea0003c3ffff */
        .weak           $__internal_1_$__cuda_sm3x_div_rn_noftz_f32_slowpath
        .type           $__internal_1_$__cuda_sm3x_div_rn_noftz_f32_slowpath,@function
        .size           $__internal_1_$__cuda_sm3x_div_rn_noftz_f32_slowpath,(.L_x_47 - $__internal_1_$__cuda_sm3x_div_rn_noftz_f32_slowpath)
$__internal_1_$__cuda_sm3x_div_rn_noftz_f32_slowpath:
[----:B------:R-:W-:Y:S01]  /*12b0*/  SHF.R.U32.HI R11, RZ, 0x17, R3 ;  /* 0x00000017ff0b7819 */ /* 0x000fe20000011603 */
[----:B------:R-:W-:Y:S01]  /*12c0*/  BSSY.RECONVERGENT B3, `(.L_x_34) ;  /* 0x0000064000037945 */ /* 0x000fe20003800200 */
[----:B------:R-:W-:Y:S02]  /*12d0*/  SHF.R.U32.HI R18, RZ, 0x17, R4 ;  /* 0x00000017ff127819 */ /* 0x000fe40000011604 */
[----:B------:R-:W-:Y:S02]  /*12e0*/  LOP3.LUT R11, R11, 0xff, RZ, 0xc0, !PT ;  /* 0x000000ff0b0b7812 */ /* 0x000fe400078ec0ff */
[----:B------:R-:W-:Y:S02]  /*12f0*/  LOP3.LUT R18, R18, 0xff, RZ, 0xc0, !PT ;  /* 0x000000ff12127812 */ /* 0x000fe400078ec0ff */
[----:B------:R-:W-:Y:S01]  /*1300*/  MOV R19, R3 ;  /* 0x0000000300137202 */ /* 0x000fe20000000f00 */
[----:B------:R-:W-:Y:S02]  /*1310*/  VIADD R0, R11, 0xffffffff ;  /* 0xffffffff0b007836 */ /* 0x000fe40000000000 */
[----:B------:R-:W-:-:S03]  /*1320*/  VIADD R16, R18, 0xffffffff ;  /* 0xffffffff12107836 */ /* 0x000fc60000000000 */
[----:B------:R-:W-:-:S04]  /*1330*/  ISETP.GT.U32.AND P0, PT, R0, 0xfd, PT ;  /* 0x000000fd0000780c */ /* 0x000fc80003f04070 */
[----:B------:R-:W-:-:S13]  /*1340*/  ISETP.GT.U32.OR P0, PT, R16, 0xfd, P0 ;  /* 0x000000fd1000780c */ /* 0x000fda0000704470 */
[----:B------:R-:W-:Y:S01]  /*1350*/  @!P0 IMAD.MOV.U32 R16, RZ, RZ, RZ ;  /* 0x000000ffff108224 */ /* 0x000fe200078e00ff */
[----:B------:R-:W-:Y:S06]  /*1360*/  @!P0 BRA `(.L_x_35) ;  /* 0x0000000000608947 */ /* 0x000fec0003800000 */
[----:B------:R-:W-:Y:S02]  /*1370*/  FSETP.GTU.FTZ.AND P0, PT, |R4|, +INF , PT ;  /* 0x7f8000000400780b */ /* 0x000fe40003f1c200 */
[----:B------:R-:W-:-:S04]  /*1380*/  FSETP.GTU.FTZ.AND P1, PT, |R3|, +INF , PT ;  /* 0x7f8000000300780b */ /* 0x000fc80003f3c200 */
[----:B------:R-:W-:-:S13]  /*1390*/  PLOP3.LUT P0, PT, P0, P1, PT, 0xf8, 0x8f ;  /* 0x00000000008f781c */ /* 0x000fda0000703f70 */
[----:B------:R-:W-:Y:S05]  /*13a0*/  @P0 BRA `(.L_x_36) ;  /* 0x0000000400500947 */ /* 0x000fea0003800000 */
[----:B------:R-:W-:-:S13]  /*13b0*/  LOP3.LUT P0, RZ, R19, 0x7fffffff, R4, 0xc8, !PT ;  /* 0x7fffffff13ff7812 */ /* 0x000fda000780c804 */
[----:B------:R-:W-:Y:S05]  /*13c0*/  @!P0 BRA `(.L_x_37) ;  /* 0x0000000400408947 */ /* 0x000fea0003800000 */
[C---:B------:R-:W-:Y:S02]  /*13d0*/  FSETP.NEU.FTZ.AND P1, PT, |R4|.reuse, +INF , PT ;  /* 0x7f8000000400780b */ /* 0x040fe40003f3d200 */
[----:B------:R-:W-:Y:S02]  /*13e0*/  FSETP.NEU.FTZ.AND P2, PT, |R3|, +INF , PT ;  /* 0x7f8000000300780b */ /* 0x000fe40003f5d200 */
[----:B------:R-:W-:-:S11]  /*13f0*/  FSETP.NEU.FTZ.AND P0, PT, |R4|, +INF , PT ;  /* 0x7f8000000400780b */ /* 0x000fd60003f1d200 */
[----:B------:R-:W-:Y:S05]  /*1400*/  @!P2 BRA !P1, `(.L_x_37) ;  /* 0x000000040030a947 */ /* 0x000fea0004800000 */
[----:B------:R-:W-:-:S04]  /*1410*/  LOP3.LUT P1, RZ, R4, 0x7fffffff, RZ, 0xc0, !PT ;  /* 0x7fffffff04ff7812 */ /* 0x000fc8000782c0ff */
[----:B------:R-:W-:-:S13]  /*1420*/  PLOP3.LUT P1, PT, P2, P1, PT, 0x2f, 0xf2 ;  /* 0x0000000000f2781c */ /* 0x000fda0001722577 */
[----:B------:R-:W-:Y:S05]  /*1430*/  @P1 BRA `(.L_x_38) ;  /* 0x00000004001c1947 */ /* 0x000fea0003800000 */
[----:B------:R-:W-:-:S04]  /*1440*/  LOP3.LUT P1, RZ, R19, 0x7fffffff, RZ, 0xc0, !PT ;  /* 0x7fffffff13ff7812 */ /* 0x000fc8000782c0ff */
[----:B------:R-:W-:-:S13]  /*1450*/  PLOP3.LUT P0, PT, P0, P1, PT, 0x2f, 0xf2 ;  /* 0x0000000000f2781c */ /* 0x000fda0000702577 */
[----:B------:R-:W-:Y:S05]  /*1460*/  @P0 BRA `(.L_x_39) ;  /* 0x0000000400040947 */ /* 0x000fea0003800000 */
[----:B------:R-:W-:Y:S01]  /*1470*/  VIADD R16, R18, 0xffffffff ;  /* 0xffffffff12107836 */ /* 0x000fe20000000000 */
[----:B------:R-:W-:-:S04]  /*1480*/  ISETP.GE.AND P1, PT, R0, RZ, PT ;  /* 0x000000ff0000720c */ /* 0x000fc80003f26270 */
[----:B------:R-:W-:-:S09]  /*1490*/  ISETP.GE.AND P0, PT, R16, RZ, PT ;  /* 0x000000ff1000720c */ /* 0x000fd20003f06270 */
[----:B------:R-:W-:-:S04]  /*14a0*/  @!P1 FFMA R19, R3, 1.84467440737095516160e+19, RZ ;  /* 0x5f80000003139823 */ /* 0x000fc800000000ff */
[----:B------:R-:W-:Y:S01]  /*14b0*/  @P0 MOV R16, RZ ;  /* 0x000000ff00100202 */ /* 0x000fe20000000f00 */
[----:B------:R-:W-:Y:S02]  /*14c0*/  @!P0 IMAD.MOV.U32 R16, RZ, RZ, -0x40 ;  /* 0xffffffc0ff108424 */ /* 0x000fe400078e00ff */
[----:B------:R-:W-:Y:S02]  /*14d0*/  @!P0 FFMA R4, R4, 1.84467440737095516160e+19, RZ ;  /* 0x5f80000004048823 */ /* 0x000fe400000000ff */
[----:B------:R-:W-:-:S07]  /*14e0*/  @!P1 VIADD R16, R16, 0x40 ;  /* 0x0000004010109836 */ /* 0x000fce0000000000 */
.L_x_35:
[----:B------:R-:W-:Y:S01]  /*14f0*/  LEA R0, R11, 0xc0800000, 0x17 ;  /* 0xc08000000b007811 */ /* 0x000fe200078eb8ff */
[----:B------:R-:W-:Y:S01]  /*1500*/  VIADD R18, R18, 0xffffff81 ;  /* 0xffffff8112127836 */ /* 0x000fe20000000000 */
[----:B------:R-:W-:Y:S02]  /*1510*/  BSSY.RECONVERGENT B4, `(.L_x_40) ;  /* 0x0000035000047945 */ /* 0x000fe40003800200 */
[----:B------:R-:W-:Y:S01]  /*1520*/  IADD3 R24, PT, PT, -R0, R19, RZ ;  /* 0x0000001300187210 */ /* 0x000fe20007ffe1ff */
[C---:B------:R-:W-:Y:S01]  /*1530*/  IMAD R0, R18.reuse, -0x800000, R4 ;  /* 0xff80000012007824 */ /* 0x040fe200078e0204 */
[----:B------:R-:W-:Y:S02]  /*1540*/  IADD3 R25, PT, PT, R18, 0x7f, -R11 ;  /* 0x0000007f12197810 */ /* 0x000fe40007ffe80b */
[----:B------:R-:W0:Y:S01]  /*1550*/  MUFU.RCP R22, R24 ;  /* 0x0000001800167308 */ /* 0x000e220000001000 */
[----:B------:R-:W-:Y:S02]  /*1560*/  FADD.FTZ R23, -R24, -RZ ;  /* 0x800000ff18177221 */ /* 0x000fe40000010100 */
[----:B------:R-:W-:-:S02]  /*1570*/  IMAD.IADD R25, R25, 0x1, R16 ;  /* 0x0000000119197824 */ /* 0x000fc400078e0210 */
[----:B0-----:R-:W-:-:S04]  /*1580*/  FFMA R19, R22, R23, 1 ;  /* 0x3f80000016137423 */ /* 0x001fc80000000017 */
[----:B------:R-:W-:-:S04]  /*1590*/  FFMA R19, R22, R19, R22 ;  /* 0x0000001316137223 */ /* 0x000fc80000000016 */
[----:B------:R-:W-:-:S04]  /*15a0*/  FFMA R4, R0, R19, RZ ;  /* 0x0000001300047223 */ /* 0x000fc800000000ff */
[----:B------:R-:W-:-:S04]  /*15b0*/  FFMA R22, R23, R4, R0 ;  /* 0x0000000417167223 */ /* 0x000fc80000000000 */
[----:B------:R-:W-:-:S04]  /*15c0*/  FFMA R4, R19, R22, R4 ;  /* 0x0000001613047223 */ /* 0x000fc80000000004 */
[----:B------:R-:W-:-:S04]  /*15d0*/  FFMA R23, R23, R4, R0 ;  /* 0x0000000417177223 */ /* 0x000fc80000000000 */
[----:B------:R-:W-:-:S05]  /*15e0*/  FFMA R0, R19, R23, R4 ;  /* 0x0000001713007223 */ /* 0x000fca0000000004 */
[----:B------:R-:W-:-:S04]  /*15f0*/  SHF.R.U32.HI R11, RZ, 0x17, R0 ;  /* 0x00000017ff0b7819 */ /* 0x000fc80000011600 */
[----:B------:R-:W-:-:S04]  /*1600*/  LOP3.LUT R16, R11, 0xff, RZ, 0xc0, !PT ;  /* 0x000000ff0b107812 */ /* 0x000fc800078ec0ff */
[----:B------:R-:W-:-:S05]  /*1610*/  IADD3 R11, PT, PT, R16, R25, RZ ;  /* 0x00000019100b7210 */ /* 0x000fca0007ffe0ff */
[----:B------:R-:W-:-:S05]  /*1620*/  VIADD R16, R11, 0xffffffff ;  /* 0xffffffff0b107836 */ /* 0x000fca0000000000 */
[----:B------:R-:W-:-:S13]  /*1630*/  ISETP.GE.U32.AND P0, PT, R16, 0xfe, PT ;  /* 0x000000fe1000780c */ /* 0x000fda0003f06070 */
[----:B------:R-:W-:Y:S05]  /*1640*/  @!P0 BRA `(.L_x_41) ;  /* 0x0000000000808947 */ /* 0x000fea0003800000 */
[----:B------:R-:W-:-:S13]  /*1650*/  ISETP.GT.AND P0, PT, R11, 0xfe, PT ;  /* 0x000000fe0b00780c */ /* 0x000fda0003f04270 */
[----:B------:R-:W-:Y:S05]  /*1660*/  @P0 BRA `(.L_x_42) ;  /* 0x00000000006c0947 */ /* 0x000fea0003800000 */
[----:B------:R-:W-:-:S13]  /*1670*/  ISETP.GE.AND P0, PT, R11, 0x1, PT ;  /* 0x000000010b00780c */ /* 0x000fda0003f06270 */
[----:B------:R-:W-:Y:S05]  /*1680*/  @P0 BRA `(.L_x_43) ;  /* 0x0000000000740947 */ /* 0x000fea0003800000 */
[----:B------:R-:W-:Y:S02]  /*1690*/  ISETP.GE.AND P0, PT, R11, -0x18, PT ;  /* 0xffffffe80b00780c */ /* 0x000fe40003f06270 */
[----:B------:R-:W-:-:S11]  /*16a0*/  LOP3.LUT R0, R0, 0x80000000, RZ, 0xc0, !PT ;  /* 0x8000000000007812 */ /* 0x000fd600078ec0ff */
[----:B------:R-:W-:Y:S05]  /*16b0*/  @!P0 BRA `(.L_x_43) ;  /* 0x0000000000688947 */ /* 0x000fea0003800000 */
[CCC-:B------:R-:W-:Y:S01]  /*16c0*/  FFMA.RZ R18, R19.reuse, R23.reuse, R4.reuse ;  /* 0x0000001713127223 */ /* 0x1c0fe2000000c004 */
[CCC-:B------:R-:W-:Y:S01]  /*16d0*/  FFMA.RP R16, R19.reuse, R23.reuse, R4.reuse ;  /* 0x0000001713107223 */ /* 0x1c0fe20000008004 */
[----:B------:R-:W-:Y:S01]  /*16e0*/  FFMA.RM R19, R19, R23, R4 ;  /* 0x0000001713137223 */ /* 0x000fe20000004004 */
[C---:B------:R-:W-:Y:S01]  /*16f0*/  VIADD R23, R11.reuse, 0x20 ;  /* 0x000000200b177836 */ /* 0x040fe20000000000 */
[C---:B------:R-:W-:Y:S02]  /*1700*/  ISETP.NE.AND P2, PT, R11.reuse, RZ, PT ;  /* 0x000000ff0b00720c */ /* 0x040fe40003f45270 */
[----:B------:R-:W-:Y:S02]  /*1710*/  LOP3.LUT R18, R18, 0x7fffff, RZ, 0xc0, !PT ;  /* 0x007fffff12127812 */ /* 0x000fe400078ec0ff */
[----:B------:R-:W-:Y:S02]  /*1720*/  ISETP.NE.AND P1, PT, R11, RZ, PT ;  /* 0x000000ff0b00720c */ /* 0x000fe40003f25270 */
[----:B------:R-:W-:-:S02]  /*1730*/  LOP3.LUT R18, R18, 0x800000, RZ, 0xfc, !PT ;  /* 0x0080000012127812 */ /* 0x000fc400078efcff */
[----:B------:R-:W-:Y:S02]  /*1740*/  IADD3 R11, PT, PT, -R11, RZ, RZ ;  /* 0x000000ff0b0b7210 */ /* 0x000fe40007ffe1ff */
[----:B------:R-:W-:Y:S02]  /*1750*/  SHF.L.U32 R23, R18, R23, RZ ;  /* 0x0000001712177219 */ /* 0x000fe400000006ff */
[----:B------:R-:W-:Y:S02]  /*1760*/  FSETP.NEU.FTZ.AND P0, PT, R16, R19, PT ;  /* 0x000000131000720b */ /* 0x000fe40003f1d000 */
[----:B------:R-:W-:Y:S02]  /*1770*/  SEL R11, R11, RZ, P2 ;  /* 0x000000ff0b0b7207 */ /* 0x000fe40001000000 */
[----:B------:R-:W-:Y:S02]  /*1780*/  ISETP.NE.AND P1, PT, R23, RZ, P1 ;  /* 0x000000ff1700720c */ /* 0x000fe40000f25270 */
[----:B------:R-:W-:-:S02]  /*1790*/  SHF.R.U32.HI R11, RZ, R11, R18 ;  /* 0x0000000bff0b7219 */ /* 0x000fc40000011612 */
[----:B------:R-:W-:Y:S02]  /*17a0*/  PLOP3.LUT P0, PT, P0, P1, PT, 0xf8, 0x8f ;  /* 0x00000000008f781c */ /* 0x000fe40000703f70 */
[----:B------:R-:W-:Y:S02]  /*17b0*/  SHF.R.U32.HI R19, RZ, 0x1, R11 ;  /* 0x00000001ff137819 */ /* 0x000fe4000001160b */
[----:B------:R-:W-:-:S04]  /*17c0*/  SEL R4, RZ, 0x1, !P0 ;  /* 0x00000001ff047807 */ /* 0x000fc80004000000 */
[----:B------:R-:W-:-:S04]  /*17d0*/  LOP3.LUT R4, R4, 0x1, R19, 0xf8, !PT ;  /* 0x0000000104047812 */ /* 0x000fc800078ef813 */
[----:B------:R-:W-:-:S05]  /*17e0*/  LOP3.LUT R4, R4, R11, RZ, 0xc0, !PT ;  /* 0x0000000b04047212 */ /* 0x000fca00078ec0ff */
[----:B------:R-:W-:-:S05]  /*17f0*/  IMAD.IADD R19, R19, 0x1, R4 ;  /* 0x0000000113137824 */ /* 0x000fca00078e0204 */
[----:B------:R-:W-:Y:S01]  /*1800*/  LOP3.LUT R0, R19, R0, RZ, 0xfc, !PT ;  /* 0x0000000013007212 */ /* 0x000fe200078efcff */
[----:B------:R-:W-:Y:S06]  /*1810*/  BRA `(.L_x_43) ;  /* 0x0000000000107947 */ /* 0x000fec0003800000 */
.L_x_42:
[----:B------:R-:W-:-:S04]  /*1820*/  LOP3.LUT R0, R0, 0x80000000, RZ, 0xc0, !PT ;  /* 0x8000000000007812 */ /* 0x000fc800078ec0ff */
[----:B------:R-:W-:Y:S01]  /*1830*/  LOP3.LUT R0, R0, 0x7f800000, RZ, 0xfc, !PT ;  /* 0x7f80000000007812 */ /* 0x000fe200078efcff */
[----:B------:R-:W-:Y:S06]  /*1840*/  BRA `(.L_x_43) ;  /* 0x0000000000047947 */ /* 0x000fec0003800000 */
.L_x_41:
[----:B------:R-:W-:-:S07]  /*1850*/  IMAD R0, R25, 0x800000, R0 ;  /* 0x0080000019007824 */ /* 0x000fce00078e0200 */
.L_x_43:
[----:B------:R-:W-:Y:S05]  /*1860*/  BSYNC.RECONVERGENT B4 ;  /* 0x0000000000047941 */ /* 0x000fea0003800200 */
.L_x_40:
[----:B------:R-:W-:Y:S05]  /*1870*/  BRA `(.L_x_44) ;  /* 0x0000000000207947 */ /* 0x000fea0003800000 */
.L_x_39:
[----:B------:R-:W-:-:S04]  /*1880*/  LOP3.LUT R0, R19, 0x80000000, R4, 0x48, !PT ;  /* 0x8000000013007812 */ /* 0x000fc800078e4804 */
[----:B------:R-:W-:Y:S01]  /*1890*/  LOP3.LUT R0, R0, 0x7f800000, RZ, 0xfc, !PT ;  /* 0x7f80000000007812 */ /* 0x000fe200078efcff */
[----:B------:R-:W-:Y:S06]  /*18a0*/  BRA `(.L_x_44) ;  /* 0x0000000000147947 */ /* 0x000fec0003800000 */
.L_x_38:
[----:B------:R-:W-:Y:S01]  /*18b0*/  LOP3.LUT R0, R19, 0x80000000, R4, 0x48, !PT ;  /* 0x8000000013007812 */ /* 0x000fe200078e4804 */
[----:B------:R-:W-:Y:S06]  /*18c0*/  BRA `(.L_x_44) ;  /* 0x00000000000c7947 */ /* 0x000fec0003800000 */
.L_x_37:
[----:B------:R-:W0:Y:S01]  /*18d0*/  MUFU.RSQ R0, -QNAN ;  /* 0xffc0000000007908 */ /* 0x000e220000001400 */
[----:B------:R-:W-:Y:S05]  /*18e0*/  BRA `(.L_x_44) ;  /* 0x0000000000047947 */ /* 0x000fea0003800000 */
.L_x_36:
[----:B------:R-:W-:-:S07]  /*18f0*/  FADD.FTZ R0, R4, R3 ;  /* 0x0000000304007221 */ /* 0x000fce0000010000 */
.L_x_44:
[----:B------:R-:W-:Y:S05]  /*1900*/  BSYNC.RECONVERGENT B3 ;  /* 0x0000000000037941 */ /* 0x000fea0003800200 */
.L_x_34:
[----:B------:R-:W-:Y:S01]  /*1910*/  MOV R18, R2 ;  /* 0x0000000200127202 */ /* 0x000fe20000000f00 */
[----:B------:R-:W-:-:S04]  /*1920*/  IMAD.MOV.U32 R19, RZ, RZ, 0x0 ;  /* 0x00000000ff137424 */ /* 0x000fc800078e00ff */
[----:B0-----:R-:W-:Y:S05]  /*1930*/  RET.REL.NODEC R18 `(_Z13rmsNormKernelPKfPfmm) ;  /* 0xffffffe412b07950 */ /* 0x001fea0003c3ffff */
.L_x_45:
[----:B------:R-:W-:-:S00]  /*1940*/  BRA `(.L_x_45) ;  /* 0xfffffffc00fc7947 */ /* 0x000fc0000383ffff */
[----:B------:R-:W-:-:S00]  /*1950*/  NOP ;  /* 0x0000000000007918 */ /* 0x000fc00000000000 */
        /* <DEDUP_REMOVED lines=10> */
.L_x_47:


//--------------------- .nv.shared._Z13rmsNormKernelPKfPfmm --------------------------
	.section	.nv.shared._Z13rmsNormKernelPKfPfmm,"aw",@nobits
	.sectionflags	@""
	.align	16
	.zero		1024


//--------------------- .nv.shared.reserved.0     --------------------------
	.section	.nv.shared.reserved.0,"aw",@nobits
	.weak		__nv_reservedSMEM_offset_0_alias
	.size		__nv_reservedSMEM_offset_0_alias, 0, 64
	.other		__nv_reservedSMEM_offset_0_alias,@"STO_CUDA_RESERVED_SHARED STV_DEFAULT"
__nv_reservedSMEM_offset_0_alias:
	.zero		0
	.zero		64


//--------------------- .nv.constant0._Z13rmsNormKernelPKfPfmm --------------------------
	.section	.nv.constant0._Z13rmsNormKernelPKfPfmm,"a",@progbits
	.sectionflags	@""
	.align	4
.nv.constant0._Z13rmsNormKernelPKfPfmm:
	.zero		928


//--------------------- SYMBOLS --------------------------

	.type		.nv.reservedSmem.offset0,@object
	.size		.nv.reservedSmem.offset0,0x4
	.type		.nv.reservedSmem.cap,@object
	.size		.nv.reservedSmem.cap,0x4
